	.headerflags	@"EF_CUDA_TEXMODE_UNIFIED EF_CUDA_64BIT_ADDRESS EF_CUDA_ACCELERATORS EF_CUDA_SM90 EF_CUDA_VIRTUAL_SM(EF_CUDA_SM90)"
	.elftype	@"ET_EXEC"


//--------------------- .nv.info                  --------------------------
	.section	.nv.info,"",@"SHT_CUDA_INFO"
	.align	4


	//----- nvinfo : EIATTR_REGCOUNT
	.align		4
        /*0000*/ 	.byte	0x04, 0x2f
        /*0002*/ 	.short	(.L_1 - .L_0)
	.align		4
.L_0:
        /*0004*/ 	.word	index@(triton_poi_fused_max_pool2d_with_indices_52)
        /*0008*/ 	.word	0x0000001a


	//----- nvinfo : EIATTR_MIN_STACK_SIZE
	.align		4
.L_1:
        /*000c*/ 	.byte	0x04, 0x12
        /*000e*/ 	.short	(.L_3 - .L_2)
	.align		4
.L_2:
        /*0010*/ 	.word	index@(triton_poi_fused_max_pool2d_with_indices_52)
        /*0014*/ 	.word	0x00000000


	//----- nvinfo : EIATTR_FRAME_SIZE
	.align		4
.L_3:
        /*0018*/ 	.byte	0x04, 0x11
        /*001a*/ 	.short	(.L_5 - .L_4)
	.align		4
.L_4:
        /*001c*/ 	.word	index@(triton_poi_fused_max_pool2d_with_indices_52)
        /*0020*/ 	.word	0x00000000


	//----- nvinfo : EIATTR_MIN_STACK_SIZE
	.align		4
.L_5:
        /*0024*/ 	.byte	0x04, 0x12
        /*0026*/ 	.short	(.L_7 - .L_6)
	.align		4
.L_6:
        /*0028*/ 	.word	index@(triton_poi_fused_max_pool2d_with_indices_52)
        /*002c*/ 	.word	0x00000000
.L_7:


//--------------------- .nv.info.triton_poi_fused_max_pool2d_with_indices_52 --------------------------
	.section	.nv.info.triton_poi_fused_max_pool2d_with_indices_52,"",@"SHT_CUDA_INFO"
	.sectionflags	@""
	.align	4


	//----- nvinfo : EIATTR_CUDA_API_VERSION
	.align		4
        /*0000*/ 	.byte	0x04, 0x37
        /*0002*/ 	.short	(.L_9 - .L_8)
.L_8:
        /*0004*/ 	.word	0x0000007c


	//----- nvinfo : EIATTR_KPARAM_INFO
	.align		4
.L_9:
        /*0008*/ 	.byte	0x04, 0x17
        /*000a*/ 	.short	(.L_11 - .L_10)
.L_10:
        /*000c*/ 	.word	0x00000000
        /*0010*/ 	.short	0x0003
        /*0012*/ 	.short	0x0018
        /*0014*/ 	.byte	0x00, 0xf0, 0x11, 0x00


	//----- nvinfo : EIATTR_KPARAM_INFO
	.align		4
.L_11:
        /*0018*/ 	.byte	0x04, 0x17
        /*001a*/ 	.short	(.L_13 - .L_12)
.L_12:
        /*001c*/ 	.word	0x00000000
        /*0020*/ 	.short	0x0002
        /*0022*/ 	.short	0x0010
        /*0024*/ 	.byte	0x00, 0xf4, 0x21, 0x00


	//----- nvinfo : EIATTR_KPARAM_INFO
	.align		4
.L_13:
        /*0028*/ 	.byte	0x04, 0x17
        /*002a*/ 	.short	(.L_15 - .L_14)
.L_14:
        /*002c*/ 	.word	0x00000000
        /*0030*/ 	.short	0x0001
        /*0032*/ 	.short	0x0008
        /*0034*/ 	.byte	0x00, 0xf4, 0x21, 0x00


	//----- nvinfo : EIATTR_KPARAM_INFO
	.align		4
.L_15:
        /*0038*/ 	.byte	0x04, 0x17
        /*003a*/ 	.short	(.L_17 - .L_16)
.L_16:
        /*003c*/ 	.word	0x00000000
        /*0040*/ 	.short	0x0000
        /*0042*/ 	.short	0x0000
        /*0044*/ 	.byte	0x00, 0xf4, 0x21, 0x00


	//----- nvinfo : EIATTR_SPARSE_MMA_MASK
	.align		4
.L_17:
        /*0048*/ 	.byte	0x03, 0x50
        /*004a*/ 	.short	0x0000


	//----- nvinfo : EIATTR_MAXREG_COUNT
	.align		4
        /*004c*/ 	.byte	0x03, 0x1b
        /*004e*/ 	.short	0x00ff


	//----- nvinfo : EIATTR_EXIT_INSTR_OFFSETS
	.align		4
        /*0050*/ 	.byte	0x04, 0x1c
        /*0052*/ 	.short	(.L_19 - .L_18)


	//   ....[0]....
.L_18:
        /*0054*/ 	.word	0x00000b30


	//----- nvinfo : EIATTR_REQNTID
	.align		4
.L_19:
        /*0058*/ 	.byte	0x04, 0x10
        /*005a*/ 	.short	(.L_21 - .L_20)
.L_20:
        /*005c*/ 	.word	0x00000100
        /*0060*/ 	.word	0x00000001
        /*0064*/ 	.word	0x00000001


	//----- nvinfo : EIATTR_CBANK_PARAM_SIZE
	.align		4
.L_21:
        /*0068*/ 	.byte	0x03, 0x19
        /*006a*/ 	.short	0x001c


	//----- nvinfo : EIATTR_PARAM_CBANK
	.align		4
        /*006c*/ 	.byte	0x04, 0x0a
        /*006e*/ 	.short	(.L_23 - .L_22)
	.align		4
.L_22:
        /*0070*/ 	.word	index@(.nv.constant0.triton_poi_fused_max_pool2d_with_indices_52)
        /*0074*/ 	.short	0x0210
        /*0076*/ 	.short	0x001c


	//----- nvinfo : EIATTR_SW_WAR
	.align		4
.L_23:
        /*0078*/ 	.byte	0x04, 0x36
        /*007a*/ 	.short	(.L_25 - .L_24)
.L_24:
        /*007c*/ 	.word	0x00000008
.L_25:


//--------------------- .nv.callgraph             --------------------------
	.section	.nv.callgraph,"",@"SHT_CUDA_CALLGRAPH"
	.align	4
	.sectionentsize	8
	.align		4
        /*0000*/ 	.word	0x00000000
	.align		4
        /*0004*/ 	.word	0xffffffff
	.align		4
        /*0008*/ 	.word	0x00000000
	.align		4
        /*000c*/ 	.word	0xfffffffe
	.align		4
        /*0010*/ 	.word	0x00000000
	.align		4
        /*0014*/ 	.word	0xfffffffd
	.align		4
        /*0018*/ 	.word	0x00000000
	.align		4
        /*001c*/ 	.word	0xfffffffc


//--------------------- .text.triton_poi_fused_max_pool2d_with_indices_52 --------------------------
	.section	.text.triton_poi_fused_max_pool2d_with_indices_52,"ax",@progbits
	.align	128
        .global         triton_poi_fused_max_pool2d_with_indices_52
        .type           triton_poi_fused_max_pool2d_with_indices_52,@function
        .size           triton_poi_fused_max_pool2d_with_indices_52,(.L_x_1 - triton_poi_fused_max_pool2d_with_indices_52)
        .other          triton_poi_fused_max_pool2d_with_indices_52,@"STO_CUDA_ENTRY STV_DEFAULT"
triton_poi_fused_max_pool2d_with_indices_52:
.text.triton_poi_fused_max_pool2d_with_indices_52:
[----:B------:R-:W-:Y:S01]  /*0000*/  LDC R1, c[0x0][0x28] ;  /* 0x00000a00ff017b82 */ /* 0x000fe20000000800 */
[----:B------:R-:W1:Y:S07]  /*0010*/  S2R R0, SR_TID.X ;  /* 0x0000000000007919 */ /* 0x000e6e0000002100 */
[----:B------:R-:W2:Y:S01]  /*0020*/  LDC.64 R2, c[0x0][0x210] ;  /* 0x00008400ff027b82 */ /* 0x000ea20000000a00 */
[----:B------:R-:W-:Y:S01]  /*0030*/  CS2R R10, SRZ ;  /* 0x00000000000a7805 */ /* 0x000fe2000001ff00 */
[----:B------:R-:W-:Y:S01]  /*0040*/  ULDC.64 UR4, c[0x0][0x208] ;  /* 0x0000820000047ab9 */ /* 0x000fe20000000a00 */
[----:B------:R-:W3:Y:S01]  /*0050*/  S2R R5, SR_CTAID.X ;  /* 0x0000000000057919 */ /* 0x000ee20000002500 */
[----:B------:R-:W-:-:S02]  /*0060*/  CS2R R12, SRZ ;  /* 0x00000000000c7805 */ /* 0x000fc4000001ff00 */
[----:B------:R-:W-:Y:S01]  /*0070*/  CS2R R14, SRZ ;  /* 0x00000000000e7805 */ /* 0x000fe2000001ff00 */
[----:B------:R-:W-:Y:S01]  /*0080*/  ULDC.64 UR6, c[0x0][0x220] ;  /* 0x0000880000067ab9 */ /* 0x000fe20000000a00 */
[----:B-1----:R-:W-:-:S05]  /*0090*/  IMAD.SHL.U32 R0, R0, 0x2, RZ ;  /* 0x0000000200007824 */ /* 0x002fca00078e00ff */
[----:B------:R-:W-:-:S05]  /*00a0*/  LOP3.LUT R0, R0, 0x1fe, RZ, 0xc0, !PT ;  /* 0x000001fe00007812 */ /* 0x000fca00078ec0ff */
[----:B---3--:R-:W-:-:S04]  /*00b0*/  IMAD R5, R5, 0x200, R0 ;  /* 0x0000020005057824 */ /* 0x008fc800078e0200 */
[----:B------:R-:W-:-:S04]  /*00c0*/  IMAD.HI R0, R5, 0x3e0f83e1, RZ ;  /* 0x3e0f83e105007827 */ /* 0x000fc800078e02ff */
[C---:B------:R-:W-:Y:S01]  /*00d0*/  VIADD R17, R5.reuse, 0xffffdcf0 ;  /* 0xffffdcf005117836 */ /* 0x040fe20000000000 */
[----:B------:R-:W-:Y:S01]  /*00e0*/  SHF.R.U32.HI R7, RZ, 0x1f, R0 ;  /* 0x0000001fff077819 */ /* 0x000fe20000011600 */
[----:B------:R-:W-:Y:S02]  /*00f0*/  VIADD R19, R5, 0xffffdf00 ;  /* 0xffffdf0005137836 */ /* 0x000fe40000000000 */
[--C-:B--2---:R-:W-:Y:S01]  /*0100*/  IMAD.WIDE R16, R17, 0x4, R2.reuse ;  /* 0x0000000411107825 */ /* 0x104fe200078e0202 */
[CC--:B------:R-:W-:Y:S02]  /*0110*/  LEA.HI.SX32 R4, R0.reuse, R7.reuse, 0x19 ;  /* 0x0000000700047211 */ /* 0x0c0fe400078fcaff */
[----:B------:R-:W-:Y:S01]  /*0120*/  LEA.HI.SX32 R7, R0, R7, 0x15 ;  /* 0x0000000700077211 */ /* 0x000fe200078faaff */
[----:B------:R-:W-:Y:S01]  /*0130*/  IMAD.WIDE R18, R19, 0x4, R2 ;  /* 0x0000000413127825 */ /* 0x000fe200078e0202 */
[----:B------:R-:W-:Y:S02]  /*0140*/  LEA.HI R0, R4, R4, RZ, 0x4 ;  /* 0x0000000404007211 */ /* 0x000fe400078f20ff */
[----:B------:R-:W-:-:S02]  /*0150*/  LEA.HI R6, R7, R7, RZ, 0x4 ;  /* 0x0000000707067211 */ /* 0x000fc400078f20ff */
[----:B------:R-:W-:Y:S02]  /*0160*/  LOP3.LUT R9, R0, 0xfffffff0, RZ, 0xc0, !PT ;  /* 0xfffffff000097812 */ /* 0x000fe400078ec0ff */
[----:B------:R-:W-:-:S03]  /*0170*/  LOP3.LUT R6, R6, 0xfffffff0, RZ, 0xc0, !PT ;  /* 0xfffffff006067812 */ /* 0x000fc600078ec0ff */
[----:B------:R-:W-:Y:S01]  /*0180*/  IMAD.IADD R4, R4, 0x1, -R9 ;  /* 0x0000000104047824 */ /* 0x000fe200078e0a09 */
[----:B------:R-:W-:Y:S01]  /*0190*/  CS2R R8, SRZ ;  /* 0x0000000000087805 */ /* 0x000fe2000001ff00 */
[----:B------:R-:W-:Y:S02]  /*01a0*/  IMAD.IADD R7, R7, 0x1, -R6 ;  /* 0x0000000107077824 */ /* 0x000fe400078e0a06 */
[C---:B------:R-:W-:Y:S01]  /*01b0*/  VIADD R0, R4.reuse, 0x1 ;  /* 0x0000000104007836 */ /* 0x040fe20000000000 */
[C---:B------:R-:W-:Y:S02]  /*01c0*/  ISETP.GT.AND P2, PT, R4.reuse, RZ, PT ;  /* 0x000000ff0400720c */ /* 0x040fe40003f44270 */
[----:B------:R-:W-:Y:S02]  /*01d0*/  ISETP.GT.AND P0, PT, R4, -0x1, PT ;  /* 0xffffffff0400780c */ /* 0x000fe40003f04270 */
[C---:B------:R-:W-:Y:S02]  /*01e0*/  ISETP.GT.AND P4, PT, R7.reuse, RZ, P2 ;  /* 0x000000ff0700720c */ /* 0x040fe40001784270 */
[----:B------:R-:W-:-:S02]  /*01f0*/  ISETP.GT.AND P0, PT, R7, RZ, P0 ;  /* 0x000000ff0700720c */ /* 0x000fc40000704270 */
[----:B------:R-:W-:-:S04]  /*0200*/  ISETP.GE.U32.AND P1, PT, R0, 0x10, PT ;  /* 0x000000100000780c */ /* 0x000fc80003f26070 */
[----:B------:R-:W-:Y:S01]  /*0210*/  ISETP.GT.AND P3, PT, R7, RZ, !P1 ;  /* 0x000000ff0700720c */ /* 0x000fe20004f64270 */
[----:B------:R-:W-:-:S04]  /*0220*/  VIADD R21, R5, 0xffffe110 ;  /* 0xffffe11005157836 */ /* 0x000fc80000000000 */
[----:B------:R1:W2:Y:S04]  /*0230*/  @P4 LDG.E.64 R8, desc[UR4][R16.64] ;  /* 0x0000000410084981 */ /* 0x0002a8000c1e1b00 */
[----:B------:R2:W3:Y:S01]  /*0240*/  @P0 LDG.E.64 R10, desc[UR4][R18.64] ;  /* 0x00000004120a0981 */ /* 0x0004e2000c1e1b00 */
[----:B------:R-:W-:Y:S01]  /*0250*/  IMAD.WIDE R20, R21, 0x4, R2 ;  /* 0x0000000415147825 */ /* 0x000fe200078e0202 */
[----:B------:R-:W-:-:S04]  /*0260*/  ISETP.GT.AND P2, PT, R7, -0x1, P2 ;  /* 0xffffffff0700780c */ /* 0x000fc80001744270 */
[----:B------:R-:W4:Y:S01]  /*0270*/  @P3 LDG.E.64 R12, desc[UR4][R20.64] ;  /* 0x00000004140c3981 */ /* 0x000f22000c1e1b00 */
[----:B------:R-:W-:-:S04]  /*0280*/  VIADD R23, R5, 0xfffffdf0 ;  /* 0xfffffdf005177836 */ /* 0x000fc80000000000 */
[----:B-1----:R-:W-:-:S05]  /*0290*/  IMAD.WIDE R16, R23, 0x4, R2 ;  /* 0x0000000417107825 */ /* 0x002fca00078e0202 */
[----:B------:R-:W5:Y:S01]  /*02a0*/  @P2 LDG.E.64 R14, desc[UR4][R16.64] ;  /* 0x00000004100e2981 */ /* 0x000f62000c1e1b00 */
[----:B--2---:R-:W-:Y:S02]  /*02b0*/  SEL R19, R8, 0xff800000, P4 ;  /* 0xff80000008137807 */ /* 0x004fe40002000000 */
[----:B------:R-:W-:Y:S02]  /*02c0*/  SEL R8, R9, 0xff800000, P4 ;  /* 0xff80000009087807 */ /* 0x000fe40002000000 */
[----:B---3--:R-:W-:Y:S02]  /*02d0*/  SEL R11, R11, 0xff800000, P0 ;  /* 0xff8000000b0b7807 */ /* 0x008fe40000000000 */
[----:B------:R-:W-:Y:S02]  /*02e0*/  SEL R10, R10, 0xff800000, P0 ;  /* 0xff8000000a0a7807 */ /* 0x000fe40000000000 */
[----:B------:R-:W-:Y:S02]  /*02f0*/  FSETP.GT.AND P5, PT, R11, R8, PT ;  /* 0x000000080b00720b */ /* 0x000fe40003fa4000 */
[----:B------:R-:W-:-:S02]  /*0300*/  FSETP.GT.AND P6, PT, R10, R19, PT ;  /* 0x000000130a00720b */ /* 0x000fc40003fc4000 */
[----:B----4-:R-:W-:Y:S02]  /*0310*/  SEL R9, R12, 0xff800000, P3 ;  /* 0xff8000000c097807 */ /* 0x010fe40001800000 */
[----:B------:R-:W-:Y:S02]  /*0320*/  SEL R6, R13, 0xff800000, P3 ;  /* 0xff8000000d067807 */ /* 0x000fe40001800000 */
[----:B------:R-:W-:Y:S02]  /*0330*/  FSETP.NAN.AND P4, PT, R9, R9, PT ;  /* 0x000000090900720b */ /* 0x000fe40003f88000 */
[C---:B------:R-:W-:Y:S02]  /*0340*/  FSETP.NAN.AND P3, PT, R11.reuse, R11, PT ;  /* 0x0000000b0b00720b */ /* 0x040fe40003f68000 */
[----:B------:R-:W-:Y:S02]  /*0350*/  FSETP.NAN.AND P0, PT, R10, R10, PT ;  /* 0x0000000a0a00720b */ /* 0x000fe40003f08000 */
[----:B------:R-:W-:-:S02]  /*0360*/  @!P5 SEL R11, R11, R8, P3 ;  /* 0x000000080b0bd207 */ /* 0x000fc40001800000 */
[----:B------:R-:W-:Y:S02]  /*0370*/  @!P6 SEL R10, R10, R19, P0 ;  /* 0x000000130a0ae207 */ /* 0x000fe40000000000 */
[----:B------:R-:W-:Y:S02]  /*0380*/  FSETP.NAN.AND P3, PT, R6, R6, PT ;  /* 0x000000060600720b */ /* 0x000fe40003f68000 */
[----:B------:R-:W-:Y:S02]  /*0390*/  FSETP.GEU.AND P0, PT, R10, R9, PT ;  /* 0x000000090a00720b */ /* 0x000fe40003f0e000 */
[----:B-----5:R-:W-:Y:S02]  /*03a0*/  SEL R15, R15, 0xff800000, P2 ;  /* 0xff8000000f0f7807 */ /* 0x020fe40001000000 */
[----:B------:R-:W-:Y:S02]  /*03b0*/  SEL R14, R14, 0xff800000, P2 ;  /* 0xff8000000e0e7807 */ /* 0x000fe40001000000 */
[----:B------:R-:W-:-:S02]  /*03c0*/  @!P4 SEL R9, R9, R10, !P0 ;  /* 0x0000000a0909c207 */ /* 0x000fc40004000000 */
[----:B------:R-:W-:Y:S02]  /*03d0*/  FSETP.NAN.AND P2, PT, R15, R15, PT ;  /* 0x0000000f0f00720b */ /* 0x000fe40003f48000 */
[----:B------:R-:W-:Y:S02]  /*03e0*/  FSETP.GEU.AND P4, PT, R11, R6, PT ;  /* 0x000000060b00720b */ /* 0x000fe40003f8e000 */
[----:B------:R-:W-:Y:S02]  /*03f0*/  P2R R12, PR, RZ, 0x40 ;  /* 0x00000040ff0c7803 */ /* 0x000fe40000000000 */
[----:B------:R-:W-:Y:S01]  /*0400*/  @!P3 SEL R6, R6, R11, !P4 ;  /* 0x0000000b0606b207 */ /* 0x000fe20006000000 */
[----:B------:R-:W-:Y:S01]  /*0410*/  IMAD.WIDE R10, R5, 0x4, R2 ;  /* 0x00000004050a7825 */ /* 0x000fe200078e0202 */
[----:B------:R-:W-:Y:S02]  /*0420*/  P2R R18, PR, RZ, 0x1 ;  /* 0x00000001ff127803 */ /* 0x000fe40000000000 */
[----:B------:R-:W-:-:S02]  /*0430*/  FSETP.GEU.AND P6, PT, R6, R15, PT ;  /* 0x0000000f0600720b */ /* 0x000fc40003fce000 */
[----:B------:R-:W-:Y:S02]  /*0440*/  FSETP.GEU.AND P0, PT, R9, R14, PT ;  /* 0x0000000e0900720b */ /* 0x000fe40003f0e000 */
[----:B------:R-:W-:Y:S02]  /*0450*/  @!P2 SEL R15, R15, R6, !P6 ;  /* 0x000000060f0fa207 */ /* 0x000fe40007000000 */
[----:B------:R-:W-:Y:S02]  /*0460*/  FSETP.NAN.AND P2, PT, R14, R14, PT ;  /* 0x0000000e0e00720b */ /* 0x000fe40003f48000 */
[C---:B------:R-:W-:Y:S02]  /*0470*/  LOP3.LUT R6, R7.reuse, R4, RZ, 0xfc, !PT ;  /* 0x0000000407067212 */ /* 0x040fe400078efcff */
[----:B------:R-:W-:Y:S02]  /*0480*/  P2R R22, PR, RZ, 0x1 ;  /* 0x00000001ff167803 */ /* 0x000fe40000000000 */
[----:B------:R-:W-:Y:S01]  /*0490*/  ISETP.GT.AND P1, PT, R7, -0x1, !P1 ;  /* 0xffffffff0700780c */ /* 0x000fe20004f24270 */
[----:B------:R-:W-:Y:S01]  /*04a0*/  VIADD R13, R5, 0x210 ;  /* 0x00000210050d7836 */ /* 0x000fe20000000000 */
[----:B------:R-:W-:-:S02]  /*04b0*/  P2R R20, PR, RZ, 0x40 ;  /* 0x00000040ff147803 */ /* 0x000fc40000000000 */
[----:B------:R-:W-:-:S03]  /*04c0*/  P2R R16, PR, RZ, 0x20 ;  /* 0x00000020ff107803 */ /* 0x000fc60000000000 */
[----:B------:R-:W-:Y:S02]  /*04d0*/  @!P2 SEL R14, R14, R9, !P0 ;  /* 0x000000090e0ea207 */ /* 0x000fe40004000000 */
[----:B------:R-:W-:Y:S02]  /*04e0*/  CS2R R8, SRZ ;  /* 0x0000000000087805 */ /* 0x000fe4000001ff00 */
[----:B------:R-:W-:-:S13]  /*04f0*/  ISETP.GT.AND P2, PT, R6, -0x1, PT ;  /* 0xffffffff0600780c */ /* 0x000fda0003f44270 */
[----:B------:R-:W2:Y:S02]  /*0500*/  @P2 LDG.E.64 R8, desc[UR4][R10.64] ;  /* 0x000000040a082981 */ /* 0x000ea4000c1e1b00 */
[----:B--2---:R-:W-:Y:S02]  /*0510*/  SEL R17, R8, 0xff800000, P2 ;  /* 0xff80000008117807 */ /* 0x004fe40001000000 */
[----:B------:R-:W-:Y:S02]  /*0520*/  SEL R6, R9, 0xff800000, P2 ;  /* 0xff80000009067807 */ /* 0x000fe40001000000 */
[----:B------:R-:W-:Y:S02]  /*0530*/  CS2R R8, SRZ ;  /* 0x0000000000087805 */ /* 0x000fe4000001ff00 */
[-C--:B------:R-:W-:Y:S02]  /*0540*/  FSETP.NAN.AND P2, PT, R17, R17.reuse, PT ;  /* 0x000000111100720b */ /* 0x080fe40003f48000 */
[----:B------:R-:W-:-:S04]  /*0550*/  FSETP.GEU.AND P0, PT, R14, R17, PT ;  /* 0x000000110e00720b */ /* 0x000fc80003f0e000 */
[----:B------:R-:W-:-:S07]  /*0560*/  P2R R19, PR, RZ, 0x1 ;  /* 0x00000001ff137803 */ /* 0x000fce0000000000 */
[----:B------:R-:W-:Y:S02]  /*0570*/  @!P2 SEL R17, R17, R14, !P0 ;  /* 0x0000000e1111a207 */ /* 0x000fe40004000000 */
[-C--:B------:R-:W-:Y:S02]  /*0580*/  FSETP.NAN.AND P2, PT, R6, R6.reuse, PT ;  /* 0x000000060600720b */ /* 0x080fe40003f48000 */
[----:B------:R-:W-:-:S04]  /*0590*/  FSETP.GEU.AND P0, PT, R15, R6, PT ;  /* 0x000000060f00720b */ /* 0x000fc80003f0e000 */
[----:B------:R-:W-:-:S07]  /*05a0*/  P2R R10, PR, RZ, 0x1 ;  /* 0x00000001ff0a7803 */ /* 0x000fce0000000000 */
[----:B------:R-:W-:Y:S02]  /*05b0*/  @!P2 SEL R6, R6, R15, !P0 ;  /* 0x0000000f0606a207 */ /* 0x000fe40004000000 */
[----:B------:R-:W-:Y:S01]  /*05c0*/  ISETP.NE.AND P0, PT, R12, RZ, PT ;  /* 0x000000ff0c00720c */ /* 0x000fe20003f05270 */
[----:B------:R-:W-:-:S05]  /*05d0*/  IMAD.WIDE R12, R13, 0x4, R2 ;  /* 0x000000040d0c7825 */ /* 0x000fca00078e0202 */
[----:B------:R-:W2:Y:S01]  /*05e0*/  @P1 LDG.E.64 R8, desc[UR4][R12.64] ;  /* 0x000000040c081981 */ /* 0x000ea2000c1e1b00 */
[----:B------:R-:W-:Y:S01]  /*05f0*/  VIADD R11, R7, 0x1 ;  /* 0x00000001070b7836 */ /* 0x000fe20000000000 */
[----:B--2---:R-:W-:Y:S01]  /*0600*/  SEL R15, R9, 0xff800000, P1 ;  /* 0xff800000090f7807 */ /* 0x004fe20000800000 */
[----:B------:R-:W-:Y:S01]  /*0610*/  VIADD R9, R5, 0x1ef0 ;  /* 0x00001ef005097836 */ /* 0x000fe20000000000 */
[----:B------:R-:W-:Y:S02]  /*0620*/  SEL R14, R8, 0xff800000, P1 ;  /* 0xff800000080e7807 */ /* 0x000fe40000800000 */
[-C--:B------:R-:W-:Y:S01]  /*0630*/  FSETP.NAN.AND P1, PT, R15, R15.reuse, PT ;  /* 0x0000000f0f00720b */ /* 0x080fe20003f28000 */
[----:B------:R-:W-:Y:S01]  /*0640*/  IMAD.WIDE R8, R9, 0x4, R2 ;  /* 0x0000000409087825 */ /* 0x000fe200078e0202 */
[----:B------:R-:W-:Y:S02]  /*0650*/  FSETP.NAN.AND P3, PT, R14, R14, PT ;  /* 0x0000000e0e00720b */ /* 0x000fe40003f68000 */
[----:B------:R-:W-:-:S02]  /*0660*/  FSETP.GEU.AND P2, PT, R6, R15, PT ;  /* 0x0000000f0600720b */ /* 0x000fc40003f4e000 */
[----:B------:R-:W-:Y:S02]  /*0670*/  SEL R13, RZ, 0x1, !P0 ;  /* 0x00000001ff0d7807 */ /* 0x000fe40004000000 */
[----:B------:R-:W-:-:S05]  /*0680*/  P2R R21, PR, RZ, 0x4 ;  /* 0x00000004ff157803 */ /* 0x000fca0000000000 */
[----:B------:R-:W-:Y:S02]  /*0690*/  @!P1 SEL R15, R15, R6, !P2 ;  /* 0x000000060f0f9207 */ /* 0x000fe40005000000 */
[----:B------:R-:W-:Y:S02]  /*06a0*/  CS2R R6, SRZ ;  /* 0x0000000000067805 */ /* 0x000fe4000001ff00 */
[----:B------:R-:W-:Y:S02]  /*06b0*/  FSETP.GEU.AND P1, PT, R17, R14, PT ;  /* 0x0000000e1100720b */ /* 0x000fe40003f2e000 */
[----:B------:R-:W-:Y:S02]  /*06c0*/  ISETP.NE.AND P2, PT, R22, RZ, PT ;  /* 0x000000ff1600720c */ /* 0x000fe40003f45270 */
[----:B------:R-:W-:Y:S02]  /*06d0*/  @!P3 SEL R14, R14, R17, !P1 ;  /* 0x000000110e0eb207 */ /* 0x000fe40004800000 */
[----:B------:R-:W-:-:S02]  /*06e0*/  ISETP.GE.U32.AND P3, PT, R11, 0x10, PT ;  /* 0x000000100b00780c */ /* 0x000fc40003f66070 */
[----:B------:R-:W-:Y:S02]  /*06f0*/  P2R R22, PR, RZ, 0x4 ;  /* 0x00000004ff167803 */ /* 0x000fe40000000000 */
[----:B------:R-:W-:Y:S02]  /*0700*/  ISETP.GT.AND P6, PT, R4, RZ, !P3 ;  /* 0x000000ff0400720c */ /* 0x000fe40005fc4270 */
[----:B------:R-:W-:-:S11]  /*0710*/  ISETP.NE.AND P2, PT, R20, RZ, PT ;  /* 0x000000ff1400720c */ /* 0x000fd60003f45270 */
[----:B------:R1:W2:Y:S01]  /*0720*/  @P6 LDG.E.64 R6, desc[UR4][R8.64] ;  /* 0x0000000408066981 */ /* 0x0002a2000c1e1b00 */
[----:B------:R-:W-:Y:S02]  /*0730*/  ISETP.GT.AND P3, PT, R4, -0x1, !P3 ;  /* 0xffffffff0400780c */ /* 0x000fe40005f64270 */
[----:B-1----:R-:W-:Y:S02]  /*0740*/  CS2R R8, SRZ ;  /* 0x0000000000087805 */ /* 0x002fe4000001ff00 */
[----:B--2---:R-:W-:Y:S02]  /*0750*/  SEL R6, R6, 0xff800000, P6 ;  /* 0xff80000006067807 */ /* 0x004fe40003000000 */
[----:B------:R-:W-:Y:S02]  /*0760*/  SEL R7, R7, 0xff800000, P6 ;  /* 0xff80000007077807 */ /* 0x000fe40003000000 */
[-C--:B------:R-:W-:Y:S02]  /*0770*/  FSETP.NAN.AND P5, PT, R6, R6.reuse, PT ;  /* 0x000000060600720b */ /* 0x080fe40003fa8000 */
[----:B------:R-:W-:-:S02]  /*0780*/  FSETP.GEU.AND P6, PT, R14, R6, PT ;  /* 0x000000060e00720b */ /* 0x000fc40003fce000 */
[----:B------:R-:W-:-:S09]  /*0790*/  FSETP.NAN.AND P0, PT, R7, R7, PT ;  /* 0x000000070700720b */ /* 0x000fd20003f08000 */
[----:B------:R-:W-:Y:S02]  /*07a0*/  @!P5 SEL R6, R6, R14, !P6 ;  /* 0x0000000e0606d207 */ /* 0x000fe40007000000 */
[----:B------:R-:W-:-:S04]  /*07b0*/  ISETP.NE.AND P5, PT, R16, RZ, PT ;  /* 0x000000ff1000720c */ /* 0x000fc80003fa5270 */
[----:B------:R-:W-:Y:S02]  /*07c0*/  SEL R12, RZ, 0x1, !P5 ;  /* 0x00000001ff0c7807 */ /* 0x000fe40006800000 */
[----:B------:R-:W-:-:S04]  /*07d0*/  FSETP.GEU.AND P5, PT, R15, R7, PT ;  /* 0x000000070f00720b */ /* 0x000fc80003fae000 */
[----:B------:R-:W-:Y:S02]  /*07e0*/  @!P0 SEL R7, R7, R15, !P5 ;  /* 0x0000000f07078207 */ /* 0x000fe40006800000 */
[----:B------:R-:W-:Y:S02]  /*07f0*/  ISETP.NE.AND P0, PT, R18, RZ, PT ;  /* 0x000000ff1200720c */ /* 0x000fe40003f05270 */
[----:B------:R-:W-:Y:S02]  /*0800*/  SEL R15, R12, 0x2, P4 ;  /* 0x000000020c0f7807 */ /* 0x000fe40002000000 */
[----:B------:R-:W-:Y:S01]  /*0810*/  SEL R14, R13, 0x2, P0 ;  /* 0x000000020d0e7807 */ /* 0x000fe20000000000 */
[----:B------:R-:W-:-:S04]  /*0820*/  VIADD R13, R5, 0x2100 ;  /* 0x00002100050d7836 */ /* 0x000fc80000000000 */
[----:B------:R-:W-:-:S05]  /*0830*/  IMAD.WIDE R12, R13, 0x4, R2 ;  /* 0x000000040d0c7825 */ /* 0x000fca00078e0202 */
[----:B------:R-:W2:Y:S01]  /*0840*/  @P3 LDG.E.64 R8, desc[UR4][R12.64] ;  /* 0x000000040c083981 */ /* 0x000ea2000c1e1b00 */
[----:B------:R-:W-:Y:S02]  /*0850*/  SEL R15, R15, 0x3, P2 ;  /* 0x000000030f0f7807 */ /* 0x000fe40001000000 */
[----:B------:R-:W-:Y:S02]  /*0860*/  ISETP.NE.AND P2, PT, R22, RZ, PT ;  /* 0x000000ff1600720c */ /* 0x000fe40003f45270 */
[----:B------:R-:W-:Y:S01]  /*0870*/  LOP3.LUT R0, R11, R0, RZ, 0xfc, !PT ;  /* 0x000000000b007212 */ /* 0x000fe200078efcff */
[----:B------:R-:W-:Y:S01]  /*0880*/  VIADD R11, R5, 0x2310 ;  /* 0x00002310050b7836 */ /* 0x000fe20000000000 */
[----:B------:R-:W-:Y:S02]  /*0890*/  SEL R14, R14, 0x3, P2 ;  /* 0x000000030e0e7807 */ /* 0x000fe40001000000 */
[----:B------:R-:W-:Y:S02]  /*08a0*/  ISETP.NE.AND P2, PT, R21, RZ, PT ;  /* 0x000000ff1500720c */ /* 0x000fe40003f45270 */
[----:B--2---:R-:W-:-:S04]  /*08b0*/  SEL R4, R9, 0xff800000, P3 ;  /* 0xff80000009047807 */ /* 0x004fc80001800000 */
[-C--:B------:R-:W-:Y:S02]  /*08c0*/  FSETP.NAN.AND P0, PT, R4, R4.reuse, PT ;  /* 0x000000040400720b */ /* 0x080fe40003f08000 */
[----:B------:R-:W-:-:S11]  /*08d0*/  FSETP.GEU.AND P4, PT, R7, R4, PT ;  /* 0x000000040700720b */ /* 0x000fd60003f8e000 */
[----:B------:R-:W-:Y:S02]  /*08e0*/  @!P0 SEL R4, R4, R7, !P4 ;  /* 0x0000000704048207 */ /* 0x000fe40006000000 */
[----:B------:R-:W-:Y:S02]  /*08f0*/  ISETP.NE.AND P0, PT, R19, RZ, PT ;  /* 0x000000ff1300720c */ /* 0x000fe40003f05270 */
[----:B------:R-:W-:Y:S02]  /*0900*/  SEL R7, R8, 0xff800000, P3 ;  /* 0xff80000008077807 */ /* 0x000fe40001800000 */
[----:B------:R-:W-:Y:S02]  /*0910*/  CS2R R8, SRZ ;  /* 0x0000000000087805 */ /* 0x000fe4000001ff00 */
[----:B------:R-:W-:Y:S02]  /*0920*/  SEL R14, R14, 0x4, P0 ;  /* 0x000000040e0e7807 */ /* 0x000fe40000000000 */
[----:B------:R-:W-:-:S02]  /*0930*/  ISETP.GE.U32.AND P0, PT, R0, 0x10, PT ;  /* 0x000000100000780c */ /* 0x000fc40003f06070 */
[----:B------:R-:W-:Y:S01]  /*0940*/  ISETP.NE.AND P3, PT, R10, RZ, PT ;  /* 0x000000ff0a00720c */ /* 0x000fe20003f65270 */
[----:B------:R-:W-:Y:S02]  /*0950*/  IMAD.WIDE R10, R11, 0x4, R2 ;  /* 0x000000040b0a7825 */ /* 0x000fe400078e0202 */
[----:B------:R-:W1:Y:S08]  /*0960*/  LDC.64 R2, c[0x0][0x218] ;  /* 0x00008600ff027b82 */ /* 0x000e700000000a00 */
[----:B------:R2:W3:Y:S01]  /*0970*/  @!P0 LDG.E.64 R8, desc[UR4][R10.64] ;  /* 0x000000040a088981 */ /* 0x0004e2000c1e1b00 */
[----:B------:R-:W-:-:S02]  /*0980*/  SEL R15, R15, 0x4, P3 ;  /* 0x000000040f0f7807 */ /* 0x000fc40001800000 */
[-C--:B------:R-:W-:Y:S02]  /*0990*/  FSETP.NAN.AND P3, PT, R7, R7.reuse, PT ;  /* 0x000000070700720b */ /* 0x080fe40003f68000 */
[----:B------:R-:W-:Y:S02]  /*09a0*/  SEL R14, R14, 0x5, P1 ;  /* 0x000000050e0e7807 */ /* 0x000fe40000800000 */
[----:B------:R-:W-:Y:S02]  /*09b0*/  FSETP.GEU.AND P1, PT, R6, R7, PT ;  /* 0x000000070600720b */ /* 0x000fe40003f2e000 */
[----:B------:R-:W-:Y:S02]  /*09c0*/  SEL R15, R15, 0x5, P2 ;  /* 0x000000050f0f7807 */ /* 0x000fe40001000000 */
[----:B------:R-:W-:Y:S02]  /*09d0*/  SEL R14, R14, 0x6, P6 ;  /* 0x000000060e0e7807 */ /* 0x000fe40003000000 */
[----:B------:R-:W-:-:S02]  /*09e0*/  SEL R15, R15, 0x6, P5 ;  /* 0x000000060f0f7807 */ /* 0x000fc40002800000 */
[----:B------:R-:W-:Y:S01]  /*09f0*/  SEL R14, R14, 0x7, P1 ;  /* 0x000000070e0e7807 */ /* 0x000fe20000800000 */
[----:B-1----:R-:W-:Y:S01]  /*0a00*/  IMAD.WIDE R2, R5, 0x4, R2 ;  /* 0x0000000405027825 */ /* 0x002fe200078e0202 */
[----:B------:R-:W-:Y:S02]  /*0a10*/  @!P3 SEL R7, R7, R6, !P1 ;  /* 0x000000060707b207 */ /* 0x000fe40004800000 */
[----:B------:R-:W-:Y:S02]  /*0a20*/  SEL R15, R15, 0x7, P4 ;  /* 0x000000070f0f7807 */ /* 0x000fe40002000000 */
[----:B--2---:R-:W-:-:S04]  /*0a30*/  IADD3 R10, P4, R5, UR6, RZ ;  /* 0x00000006050a7c10 */ /* 0x004fc8000ff9e0ff */
[----:B------:R-:W-:Y:S02]  /*0a40*/  LEA.HI.X.SX32 R11, R5, UR7, 0x1, P4 ;  /* 0x00000007050b7c11 */ /* 0x000fe4000a0f0eff */
[----:B---3--:R-:W-:Y:S02]  /*0a50*/  SEL R9, R9, 0xff800000, !P0 ;  /* 0xff80000009097807 */ /* 0x008fe40004000000 */
[----:B------:R-:W-:Y:S02]  /*0a60*/  SEL R8, R8, 0xff800000, !P0 ;  /* 0xff80000008087807 */ /* 0x000fe40004000000 */
[----:B------:R-:W-:Y:S02]  /*0a70*/  FSETP.NAN.AND P2, PT, R9, R9, PT ;  /* 0x000000090900720b */ /* 0x000fe40003f48000 */
[-C--:B------:R-:W-:Y:S02]  /*0a80*/  FSETP.NAN.AND P0, PT, R8, R8.reuse, PT ;  /* 0x000000080800720b */ /* 0x080fe40003f08000 */
[----:B------:R-:W-:-:S02]  /*0a90*/  FSETP.GEU.AND P3, PT, R7, R8, PT ;  /* 0x000000080700720b */ /* 0x000fc40003f6e000 */
[----:B------:R-:W-:Y:S02]  /*0aa0*/  FSETP.GEU.AND P1, PT, R4, R9, PT ;  /* 0x000000090400720b */ /* 0x000fe40003f2e000 */
[----:B------:R-:W-:Y:S02]  /*0ab0*/  SEL R14, R14, 0x8, P3 ;  /* 0x000000080e0e7807 */ /* 0x000fe40001800000 */
[----:B------:R-:W-:Y:S02]  /*0ac0*/  SEL R15, R15, 0x8, P1 ;  /* 0x000000080f0f7807 */ /* 0x000fe40000800000 */
[----:B------:R-:W-:Y:S02]  /*0ad0*/  LOP3.LUT R14, R14, 0xff, RZ, 0xc0, !PT ;  /* 0x000000ff0e0e7812 */ /* 0x000fe400078ec0ff */
[----:B------:R-:W-:Y:S02]  /*0ae0*/  @!P2 SEL R9, R9, R4, !P1 ;  /* 0x000000040909a207 */ /* 0x000fe40004800000 */
[----:B------:R-:W-:Y:S01]  /*0af0*/  @!P0 SEL R8, R8, R7, !P3 ;  /* 0x0000000708088207 */ /* 0x000fe20005800000 */
[----:B------:R-:W-:-:S04]  /*0b00*/  IMAD R15, R15, 0x100, R14 ;  /* 0x000001000f0f7824 */ /* 0x000fc800078e020e */
[----:B------:R-:W-:Y:S04]  /*0b10*/  STG.E.64 desc[UR4][R2.64], R8 ;  /* 0x0000000802007986 */ /* 0x000fe8000c101b04 */
[----:B------:R-:W-:Y:S01]  /*0b20*/  STG.E.U16 desc[UR4][R10.64], R15 ;  /* 0x0000000f0a007986 */ /* 0x000fe2000c101504 */
[----:B------:R-:W-:Y:S05]  /*0b30*/  EXIT ;  /* 0x000000000000794d */ /* 0x000fea0003800000 */
.L_x_0:
[----:B------:R-:W-:-:S00]  /*0b40*/  BRA `(.L_x_0) ;  /* 0xfffffffc00fc7947 */ /* 0x000fc0000383ffff */
[----:B------:R-:W-:-:S00]  /*0b50*/  NOP ;  /* 0x0000000000007918 */ /* 0x000fc00000000000 */
        /* <DEDUP_REMOVED lines=10> */
.L_x_1:


//--------------------- .nv.constant0.triton_poi_fused_max_pool2d_with_indices_52 --------------------------
	.section	.nv.constant0.triton_poi_fused_max_pool2d_with_indices_52,"a",@progbits
	.sectionflags	@""
	.align	4
.nv.constant0.triton_poi_fused_max_pool2d_with_indices_52:
	.zero		556
